//
// Generated by NVIDIA NVVM Compiler
//
// Compiler Build ID: CL-36424714
// Cuda compilation tools, release 13.0, V13.0.88
// Based on NVVM 20.0.0
//

.version 9.0
.target sm_100
.address_size 64

	// .globl	_Z21ph_dRPA_B_sing_kerneliiiiPdS_

.visible .entry _Z21ph_dRPA_B_sing_kerneliiiiPdS_(
	.param .u32 _Z21ph_dRPA_B_sing_kerneliiiiPdS__param_0,
	.param .u32 _Z21ph_dRPA_B_sing_kerneliiiiPdS__param_1,
	.param .u32 _Z21ph_dRPA_B_sing_kerneliiiiPdS__param_2,
	.param .u32 _Z21ph_dRPA_B_sing_kerneliiiiPdS__param_3,
	.param .u64 .ptr .align 1 _Z21ph_dRPA_B_sing_kerneliiiiPdS__param_4,
	.param .u64 .ptr .align 1 _Z21ph_dRPA_B_sing_kerneliiiiPdS__param_5
)
{
	.reg .pred 	%p<14>;
	.reg .b32 	%r<53>;
	.reg .b64 	%rd<98>;
	.reg .b64 	%fd<31>;

	ld.param.u32 	%r23, [_Z21ph_dRPA_B_sing_kerneliiiiPdS__param_0];
	ld.param.u32 	%r24, [_Z21ph_dRPA_B_sing_kerneliiiiPdS__param_1];
	ld.param.s32 	%rd5, [_Z21ph_dRPA_B_sing_kerneliiiiPdS__param_2];
	ld.param.s32 	%rd4, [_Z21ph_dRPA_B_sing_kerneliiiiPdS__param_3];
	ld.param.u64 	%rd20, [_Z21ph_dRPA_B_sing_kerneliiiiPdS__param_4];
	ld.param.u64 	%rd21, [_Z21ph_dRPA_B_sing_kerneliiiiPdS__param_5];
	cvta.to.global.u64 	%rd1, %rd21;
	cvta.to.global.u64 	%rd2, %rd20;
	cvt.s64.s32 	%rd3, %r24;
	mov.u32 	%r25, %ctaid.x;
	mov.u32 	%r26, %ntid.x;
	mov.u32 	%r27, %tid.x;
	mad.lo.s32 	%r46, %r25, %r26, %r27;
	setp.ge.s32 	%p1, %r46, %r24;
	@%p1 bra 	$L__BB0_5;
	setp.lt.s32 	%p2, %r23, 1;
	@%p2 bra 	$L__BB0_5;
	mov.u32 	%r28, %ntid.y;
	and.b32  	%r2, %r23, 7;
	and.b32  	%r3, %r23, 3;
	and.b32  	%r4, %r23, 2147483640;
	and.b32  	%r5, %r23, 1;
	neg.s32 	%r6, %r4;
	shl.b64 	%rd6, %rd5, 6;
	shl.b64 	%rd7, %rd3, 6;
	shl.b64 	%rd8, %rd5, 3;
	shl.b64 	%rd9, %rd3, 3;
	mov.u32 	%r29, %tid.y;
	mov.u32 	%r30, %ctaid.y;
	mad.lo.s32 	%r47, %r30, %r28, %r29;
$L__BB0_3:
	setp.ge.s32 	%p3, %r47, %r24;
	@%p3 bra 	$L__BB0_4;
	bra.uni 	$L__BB0_6;
$L__BB0_4:
	mov.u32 	%r43, %ntid.x;
	mov.u32 	%r44, %nctaid.x;
	mad.lo.s32 	%r46, %r43, %r44, %r46;
	setp.lt.s32 	%p13, %r46, %r24;
	@%p13 bra 	$L__BB0_3;
$L__BB0_5:
	ret;
$L__BB0_6:
	add.s32 	%r32, %r47, %r23;
	cvt.s64.s32 	%rd22, %r32;
	mul.lo.s64 	%rd23, %rd5, %rd5;
	mul.lo.s64 	%rd10, %rd23, %rd22;
	cvt.s64.s32 	%rd11, %r47;
	add.s32 	%r33, %r46, %r23;
	cvt.s64.s32 	%rd24, %r33;
	mad.lo.s64 	%rd25, %rd5, %rd22, %rd24;
	mul.lo.s64 	%rd12, %rd23, %rd25;
	mov.b32 	%r48, 0;
$L__BB0_7:
	setp.lt.u32 	%p4, %r23, 8;
	cvt.u64.u32 	%rd13, %r48;
	mov.b32 	%r51, 0;
	@%p4 bra 	$L__BB0_10;
	add.s64 	%rd26, %rd12, %rd13;
	shl.b64 	%rd27, %rd26, 3;
	add.s64 	%rd97, %rd2, %rd27;
	cvt.s64.s32 	%rd28, %r46;
	mad.lo.s64 	%rd29, %rd3, %rd13, %rd28;
	mad.lo.s64 	%rd30, %rd4, %rd29, %rd11;
	shl.b64 	%rd31, %rd30, 3;
	add.s64 	%rd96, %rd1, %rd31;
	mov.u32 	%r49, %r6;
$L__BB0_9:
	.pragma "nounroll";
	ld.global.f64 	%fd1, [%rd97];
	add.f64 	%fd2, %fd1, %fd1;
	st.global.f64 	[%rd96], %fd2;
	add.s64 	%rd32, %rd97, %rd8;
	ld.global.f64 	%fd3, [%rd32];
	add.f64 	%fd4, %fd3, %fd3;
	add.s64 	%rd33, %rd96, %rd9;
	st.global.f64 	[%rd33], %fd4;
	add.s64 	%rd34, %rd32, %rd8;
	ld.global.f64 	%fd5, [%rd34];
	add.f64 	%fd6, %fd5, %fd5;
	add.s64 	%rd35, %rd33, %rd9;
	st.global.f64 	[%rd35], %fd6;
	add.s64 	%rd36, %rd34, %rd8;
	ld.global.f64 	%fd7, [%rd36];
	add.f64 	%fd8, %fd7, %fd7;
	add.s64 	%rd37, %rd35, %rd9;
	st.global.f64 	[%rd37], %fd8;
	add.s64 	%rd38, %rd36, %rd8;
	ld.global.f64 	%fd9, [%rd38];
	add.f64 	%fd10, %fd9, %fd9;
	add.s64 	%rd39, %rd37, %rd9;
	st.global.f64 	[%rd39], %fd10;
	add.s64 	%rd40, %rd38, %rd8;
	ld.global.f64 	%fd11, [%rd40];
	add.f64 	%fd12, %fd11, %fd11;
	add.s64 	%rd41, %rd39, %rd9;
	st.global.f64 	[%rd41], %fd12;
	add.s64 	%rd42, %rd40, %rd8;
	ld.global.f64 	%fd13, [%rd42];
	add.f64 	%fd14, %fd13, %fd13;
	add.s64 	%rd43, %rd41, %rd9;
	st.global.f64 	[%rd43], %fd14;
	add.s64 	%rd44, %rd42, %rd8;
	ld.global.f64 	%fd15, [%rd44];
	add.f64 	%fd16, %fd15, %fd15;
	add.s64 	%rd45, %rd43, %rd9;
	st.global.f64 	[%rd45], %fd16;
	add.s32 	%r49, %r49, 8;
	add.s64 	%rd97, %rd97, %rd6;
	add.s64 	%rd96, %rd96, %rd7;
	setp.ne.s32 	%p5, %r49, 0;
	mov.u32 	%r51, %r4;
	@%p5 bra 	$L__BB0_9;
$L__BB0_10:
	setp.eq.s32 	%p6, %r2, 0;
	@%p6 bra 	$L__BB0_18;
	add.s32 	%r35, %r2, -1;
	setp.lt.u32 	%p7, %r35, 3;
	@%p7 bra 	$L__BB0_13;
	cvt.u64.u32 	%rd46, %r51;
	mad.lo.s64 	%rd47, %rd13, %rd4, %rd46;
	cvt.s64.s32 	%rd48, %r46;
	mad.lo.s64 	%rd49, %rd48, %rd4, %rd11;
	mad.lo.s64 	%rd50, %rd47, %rd3, %rd49;
	add.s64 	%rd51, %rd10, %rd46;
	mul.lo.s64 	%rd52, %rd5, %rd5;
	add.s32 	%r36, %r46, %r23;
	cvt.s64.s32 	%rd53, %r36;
	mad.lo.s64 	%rd54, %rd52, %rd53, %rd13;
	mad.lo.s64 	%rd55, %rd51, %rd5, %rd54;
	shl.b64 	%rd56, %rd55, 3;
	add.s64 	%rd57, %rd2, %rd56;
	ld.global.f64 	%fd17, [%rd57];
	add.f64 	%fd18, %fd17, %fd17;
	shl.b64 	%rd58, %rd50, 3;
	add.s64 	%rd59, %rd1, %rd58;
	st.global.f64 	[%rd59], %fd18;
	add.s64 	%rd60, %rd57, %rd8;
	ld.global.f64 	%fd19, [%rd60];
	add.f64 	%fd20, %fd19, %fd19;
	add.s64 	%rd61, %rd59, %rd9;
	st.global.f64 	[%rd61], %fd20;
	add.s64 	%rd62, %rd60, %rd8;
	ld.global.f64 	%fd21, [%rd62];
	add.f64 	%fd22, %fd21, %fd21;
	add.s64 	%rd63, %rd61, %rd9;
	st.global.f64 	[%rd63], %fd22;
	add.s64 	%rd64, %rd62, %rd8;
	ld.global.f64 	%fd23, [%rd64];
	add.f64 	%fd24, %fd23, %fd23;
	add.s64 	%rd65, %rd63, %rd9;
	st.global.f64 	[%rd65], %fd24;
	add.s32 	%r51, %r51, 4;
$L__BB0_13:
	setp.eq.s32 	%p8, %r3, 0;
	@%p8 bra 	$L__BB0_18;
	setp.eq.s32 	%p9, %r3, 1;
	@%p9 bra 	$L__BB0_16;
	cvt.u64.u32 	%rd66, %r51;
	mad.lo.s64 	%rd67, %rd13, %rd4, %rd66;
	cvt.s64.s32 	%rd68, %r46;
	mad.lo.s64 	%rd69, %rd68, %rd4, %rd11;
	mad.lo.s64 	%rd70, %rd67, %rd3, %rd69;
	add.s64 	%rd71, %rd10, %rd66;
	mul.lo.s64 	%rd72, %rd5, %rd5;
	add.s32 	%r37, %r46, %r23;
	cvt.s64.s32 	%rd73, %r37;
	mad.lo.s64 	%rd74, %rd72, %rd73, %rd13;
	mad.lo.s64 	%rd75, %rd71, %rd5, %rd74;
	shl.b64 	%rd76, %rd75, 3;
	add.s64 	%rd77, %rd2, %rd76;
	ld.global.f64 	%fd25, [%rd77];
	add.f64 	%fd26, %fd25, %fd25;
	shl.b64 	%rd78, %rd70, 3;
	add.s64 	%rd79, %rd1, %rd78;
	st.global.f64 	[%rd79], %fd26;
	add.s64 	%rd80, %rd77, %rd8;
	ld.global.f64 	%fd27, [%rd80];
	add.f64 	%fd28, %fd27, %fd27;
	add.s64 	%rd81, %rd79, %rd9;
	st.global.f64 	[%rd81], %fd28;
	add.s32 	%r51, %r51, 2;
$L__BB0_16:
	setp.eq.s32 	%p10, %r5, 0;
	@%p10 bra 	$L__BB0_18;
	cvt.u64.u32 	%rd82, %r51;
	mad.lo.s64 	%rd83, %rd13, %rd4, %rd82;
	cvt.s64.s32 	%rd84, %r46;
	mad.lo.s64 	%rd85, %rd84, %rd4, %rd11;
	mad.lo.s64 	%rd86, %rd83, %rd3, %rd85;
	add.s64 	%rd87, %rd10, %rd82;
	mul.lo.s64 	%rd88, %rd5, %rd5;
	add.s32 	%r38, %r46, %r23;
	cvt.s64.s32 	%rd89, %r38;
	mad.lo.s64 	%rd90, %rd88, %rd89, %rd13;
	mad.lo.s64 	%rd91, %rd87, %rd5, %rd90;
	shl.b64 	%rd92, %rd91, 3;
	add.s64 	%rd93, %rd2, %rd92;
	ld.global.f64 	%fd29, [%rd93];
	add.f64 	%fd30, %fd29, %fd29;
	shl.b64 	%rd94, %rd86, 3;
	add.s64 	%rd95, %rd1, %rd94;
	st.global.f64 	[%rd95], %fd30;
$L__BB0_18:
	cvt.u32.u64 	%r39, %rd13;
	add.s32 	%r48, %r39, 1;
	setp.ne.s32 	%p11, %r48, %r23;
	@%p11 bra 	$L__BB0_7;
	cvt.u32.u64 	%r40, %rd11;
	mov.u32 	%r41, %ntid.y;
	mov.u32 	%r42, %nctaid.y;
	mad.lo.s32 	%r47, %r41, %r42, %r40;
	setp.lt.s32 	%p12, %r47, %r24;
	@%p12 bra 	$L__BB0_6;
	bra.uni 	$L__BB0_4;

}


// ===== COMPILED SASS (sm_100) =====

	.target	sm_100

	.elftype	@"ET_EXEC"


//--------------------- .note.nv.tkinfo           --------------------------
	.section	.note.nv.tkinfo,"",@"SHT_NOTE"
	.sectionflags	@"SHF_NOTE_NV_TKINFO"
	.tkinfo
        /*0018*/ 	.word	0x00000002
        /*0030*/ 	.string	""
        /*0030*/ 	.string	"ptxas"
        /*0030*/ 	.string	"Cuda compilation tools, release 13.0, V13.0.88"
        /*0030*/ 	.string	"Build cuda_13.0.r13.0/compiler.36424714_0"
        /*0030*/ 	.string	"-arch sm_100 -m 64 "



//--------------------- .note.nv.cuinfo           --------------------------
	.section	.note.nv.cuinfo,"",@"SHT_NOTE"
	.sectionflags	@"SHF_NOTE_NV_CUINFO"
        /*0018*/ 	.short	0x0002
        /*001a*/ 	.short	0x0064
        /*001c*/ 	.short	0x0082
	.zero		2


//--------------------- .nv.info                  --------------------------
	.section	.nv.info,"",@"SHT_CUDA_INFO"
	.align	4


	//----- nvinfo : EIATTR_REGCOUNT
	.align		4
        /*0000*/ 	.byte	0x04, 0x2f
        /*0002*/ 	.short	(.L_1 - .L_0)
	.align		4
.L_0:
        /*0004*/ 	.word	index@(_Z21ph_dRPA_B_sing_kerneliiiiPdS_)
        /*0008*/ 	.word	0x00000020


	//----- nvinfo : EIATTR_FRAME_SIZE
	.align		4
.L_1:
        /*000c*/ 	.byte	0x04, 0x11
        /*000e*/ 	.short	(.L_3 - .L_2)
	.align		4
.L_2:
        /*0010*/ 	.word	index@(_Z21ph_dRPA_B_sing_kerneliiiiPdS_)
        /*0014*/ 	.word	0x00000000


	//----- nvinfo : EIATTR_MIN_STACK_SIZE
	.align		4
.L_3:
        /*0018*/ 	.byte	0x04, 0x12
        /*001a*/ 	.short	(.L_5 - .L_4)
	.align		4
.L_4:
        /*001c*/ 	.word	index@(_Z21ph_dRPA_B_sing_kerneliiiiPdS_)
        /*0020*/ 	.word	0x00000000
.L_5:


//--------------------- .nv.compat                --------------------------
	.section	.nv.compat,"",@"SHT_CUDA_COMPAT_INFO"
	.align	4
        /*0000*/ 	.byte	0x02, 0x09, 0x00, 0x00, 0x02, 0x02, 0x01, 0x00, 0x02, 0x05, 0x05, 0x00, 0x03, 0x07, 0x01, 0x01
        /*0010*/ 	.byte	0x02, 0x03, 0x00, 0x00, 0x02, 0x06, 0x01, 0x00, 0x04, 0x0b, 0x08, 0x00, 0x01, 0x00, 0x00, 0x00
        /*0020*/ 	.byte	0x00, 0x00, 0x00, 0x00


//--------------------- .nv.info._Z21ph_dRPA_B_sing_kerneliiiiPdS_ --------------------------
	.section	.nv.info._Z21ph_dRPA_B_sing_kerneliiiiPdS_,"",@"SHT_CUDA_INFO"
	.sectionflags	@""
	.align	4


	//----- nvinfo : EIATTR_CUDA_API_VERSION
	.align		4
        /*0000*/ 	.byte	0x04, 0x37
        /*0002*/ 	.short	(.L_7 - .L_6)
.L_6:
        /*0004*/ 	.word	0x00000082


	//----- nvinfo : EIATTR_KPARAM_INFO
	.align		4
.L_7:
        /*0008*/ 	.byte	0x04, 0x17
        /*000a*/ 	.short	(.L_9 - .L_8)
.L_8:
        /*000c*/ 	.word	0x00000000
        /*0010*/ 	.short	0x0005
        /*0012*/ 	.short	0x0018
        /*0014*/ 	.byte	0x00, 0xf5, 0x21, 0x00


	//----- nvinfo : EIATTR_KPARAM_INFO
	.align		4
.L_9:
        /*0018*/ 	.byte	0x04, 0x17
        /*001a*/ 	.short	(.L_11 - .L_10)
.L_10:
        /*001c*/ 	.word	0x00000000
        /*0020*/ 	.short	0x0004
        /*0022*/ 	.short	0x0010
        /*0024*/ 	.byte	0x00, 0xf5, 0x21, 0x00


	//----- nvinfo : EIATTR_KPARAM_INFO
	.align		4
.L_11:
        /*0028*/ 	.byte	0x04, 0x17
        /*002a*/ 	.short	(.L_13 - .L_12)
.L_12:
        /*002c*/ 	.word	0x00000000
        /*0030*/ 	.short	0x0003
        /*0032*/ 	.short	0x000c
        /*0034*/ 	.byte	0x00, 0xf0, 0x11, 0x00


	//----- nvinfo : EIATTR_KPARAM_INFO
	.align		4
.L_13:
        /*0038*/ 	.byte	0x04, 0x17
        /*003a*/ 	.short	(.L_15 - .L_14)
.L_14:
        /*003c*/ 	.word	0x00000000
        /*0040*/ 	.short	0x0002
        /*0042*/ 	.short	0x0008
        /*0044*/ 	.byte	0x00, 0xf0, 0x11, 0x00


	//----- nvinfo : EIATTR_KPARAM_INFO
	.align		4
.L_15:
        /*0048*/ 	.byte	0x04, 0x17
        /*004a*/ 	.short	(.L_17 - .L_16)
.L_16:
        /*004c*/ 	.word	0x00000000
        /*0050*/ 	.short	0x0001
        /*0052*/ 	.short	0x0004
        /*0054*/ 	.byte	0x00, 0xf0, 0x11, 0x00


	//----- nvinfo : EIATTR_KPARAM_INFO
	.align		4
.L_17:
        /*0058*/ 	.byte	0x04, 0x17
        /*005a*/ 	.short	(.L_19 - .L_18)
.L_18:
        /*005c*/ 	.word	0x00000000
        /*0060*/ 	.short	0x0000
        /*0062*/ 	.short	0x0000
        /*0064*/ 	.byte	0x00, 0xf0, 0x11, 0x00


	//----- nvinfo : EIATTR_SPARSE_MMA_MASK
	.align		4
.L_19:
        /*0068*/ 	.byte	0x03, 0x50
        /*006a*/ 	.short	0x0000


	//----- nvinfo : EIATTR_MAXREG_COUNT
	.align		4
        /*006c*/ 	.byte	0x03, 0x1b
        /*006e*/ 	.short	0x00ff


	//----- nvinfo : EIATTR_MERCURY_ISA_VERSION
	.align		4
        /*0070*/ 	.byte	0x03, 0x5f
        /*0072*/ 	.short	0x0101


	//----- nvinfo : EIATTR_VRC_CTA_INIT_COUNT
	.align		4
        /*0074*/ 	.byte	0x02, 0x4a
	.zero		1
	.zero		1


	//----- nvinfo : EIATTR_EXIT_INSTR_OFFSETS
	.align		4
        /*0078*/ 	.byte	0x04, 0x1c
        /*007a*/ 	.short	(.L_21 - .L_20)


	//   ....[0]....
.L_20:
        /*007c*/ 	.word	0x00000070


	//   ....[1]....
        /*0080*/ 	.word	0x000000a0


	//   ....[2]....
        /*0084*/ 	.word	0x00001560


	//----- nvinfo : EIATTR_CRS_STACK_SIZE
	.align		4
.L_21:
        /*0088*/ 	.byte	0x04, 0x1e
        /*008a*/ 	.short	(.L_23 - .L_22)
.L_22:
        /*008c*/ 	.word	0x00000000


	//----- nvinfo : EIATTR_CBANK_PARAM_SIZE
	.align		4
.L_23:
        /*0090*/ 	.byte	0x03, 0x19
        /*0092*/ 	.short	0x0020


	//----- nvinfo : EIATTR_PARAM_CBANK
	.align		4
        /*0094*/ 	.byte	0x04, 0x0a
        /*0096*/ 	.short	(.L_25 - .L_24)
	.align		4
.L_24:
        /*0098*/ 	.word	index@(.nv.constant0._Z21ph_dRPA_B_sing_kerneliiiiPdS_)
        /*009c*/ 	.short	0x0380
        /*009e*/ 	.short	0x0020


	//----- nvinfo : EIATTR_SW_WAR
	.align		4
.L_25:
        /*00a0*/ 	.byte	0x04, 0x36
        /*00a2*/ 	.short	(.L_27 - .L_26)
.L_26:
        /*00a4*/ 	.word	0x00000008
.L_27:


//--------------------- .nv.callgraph             --------------------------
	.section	.nv.callgraph,"",@"SHT_CUDA_CALLGRAPH"
	.align	4
	.sectionentsize	8
	.align		4
        /*0000*/ 	.word	0x00000000
	.align		4
        /*0004*/ 	.word	0xffffffff
	.align		4
        /*0008*/ 	.word	0x00000000
	.align		4
        /*000c*/ 	.word	0xfffffffe
	.align		4
        /*0010*/ 	.word	0x00000000
	.align		4
        /*0014*/ 	.word	0xfffffffd
	.align		4
        /*0018*/ 	.word	0x00000000
	.align		4
        /*001c*/ 	.word	0xfffffffc


//--------------------- .text._Z21ph_dRPA_B_sing_kerneliiiiPdS_ --------------------------
	.section	.text._Z21ph_dRPA_B_sing_kerneliiiiPdS_,"ax",@progbits
	.align	128
        .global         _Z21ph_dRPA_B_sing_kerneliiiiPdS_
        .type           _Z21ph_dRPA_B_sing_kerneliiiiPdS_,@function
        .size           _Z21ph_dRPA_B_sing_kerneliiiiPdS_,(.L_x_11 - _Z21ph_dRPA_B_sing_kerneliiiiPdS_)
        .other          _Z21ph_dRPA_B_sing_kerneliiiiPdS_,@"STO_CUDA_ENTRY STV_DEFAULT"
_Z21ph_dRPA_B_sing_kerneliiiiPdS_:
.text._Z21ph_dRPA_B_sing_kerneliiiiPdS_:
[----:B------:R-:W-:Y:S01]  /*0000*/  LDC R1, c[0x0][0x37c] ;  /* 0x0000df00ff017b82 */ /* 0x000fe20000000800 */
[----:B------:R-:W0:Y:S07]  /*0010*/  S2R R3, SR_TID.X ;  /* 0x0000000000037919 */ /* 0x000e2e0000002100 */
[----:B------:R-:W0:Y:S08]  /*0020*/  S2UR UR4, SR_CTAID.X ;  /* 0x00000000000479c3 */ /* 0x000e300000002500 */
[----:B------:R-:W0:Y:S08]  /*0030*/  LDC R6, c[0x0][0x360] ;  /* 0x0000d800ff067b82 */ /* 0x000e300000000800 */
[----:B------:R-:W1:Y:S01]  /*0040*/  LDC R0, c[0x0][0x384] ;  /* 0x0000e100ff007b82 */ /* 0x000e620000000800 */
[----:B0-----:R-:W-:-:S05]  /*0050*/  IMAD R6, R6, UR4, R3 ;  /* 0x0000000406067c24 */ /* 0x001fca000f8e0203 */
[----:B-1----:R-:W-:-:S13]  /*0060*/  ISETP.GE.AND P0, PT, R6, R0, PT ;  /* 0x000000000600720c */ /* 0x002fda0003f06270 */
[----:B------:R-:W-:Y:S05]  /*0070*/  @P0 EXIT ;  /* 0x000000000000094d */ /* 0x000fea0003800000 */
[----:B------:R-:W0:Y:S02]  /*0080*/  LDC R2, c[0x0][0x380] ;  /* 0x0000e000ff027b82 */ /* 0x000e240000000800 */
[----:B0-----:R-:W-:-:S13]  /*0090*/  ISETP.GE.AND P0, PT, R2, 0x1, PT ;  /* 0x000000010200780c */ /* 0x001fda0003f06270 */
[----:B------:R-:W-:Y:S05]  /*00a0*/  @!P0 EXIT ;  /* 0x000000000000894d */ /* 0x000fea0003800000 */
[----:B------:R-:W0:Y:S01]  /*00b0*/  S2R R4, SR_TID.Y ;  /* 0x0000000000047919 */ /* 0x000e220000002200 */
[----:B------:R-:W1:Y:S01]  /*00c0*/  LDC R2, c[0x0][0x388] ;  /* 0x0000e200ff027b82 */ /* 0x000e620000000800 */
[----:B------:R-:W0:Y:S01]  /*00d0*/  LDCU UR4, c[0x0][0x364] ;  /* 0x00006c80ff0477ac */ /* 0x000e220008000800 */
[----:B------:R-:W-:Y:S01]  /*00e0*/  SHF.R.S32.HI R7, RZ, 0x1f, R0 ;  /* 0x0000001fff077819 */ /* 0x000fe20000011400 */
[----:B------:R-:W0:Y:S01]  /*00f0*/  S2R R3, SR_CTAID.Y ;  /* 0x0000000000037919 */ /* 0x000e220000002600 */
[----:B------:R-:W2:Y:S02]  /*0100*/  LDCU UR8, c[0x0][0x38c] ;  /* 0x00007180ff0877ac */ /* 0x000ea40008000800 */
[C-C-:B------:R-:W-:Y:S02]  /*0110*/  SHF.L.U64.HI R5, R0.reuse, 0x6, R7.reuse ;  /* 0x0000000600057819 */ /* 0x140fe40000010207 */
[----:B------:R-:W-:Y:S01]  /*0120*/  SHF.L.U64.HI R7, R0, 0x3, R7 ;  /* 0x0000000300077819 */ /* 0x000fe20000010207 */
[----:B------:R-:W3:Y:S01]  /*0130*/  LDCU.64 UR10, c[0x0][0x358] ;  /* 0x00006b00ff0a77ac */ /* 0x000ee20008000a00 */
[----:B--2---:R-:W-:Y:S01]  /*0140*/  USHF.R.S32.HI UR8, URZ, 0x1f, UR8 ;  /* 0x0000001fff087899 */ /* 0x004fe20008011408 */
[----:B-1----:R-:W-:Y:S01]  /*0150*/  SHF.R.S32.HI R23, RZ, 0x1f, R2 ;  /* 0x0000001fff177819 */ /* 0x002fe20000011402 */
[----:B------:R-:W-:-:S03]  /*0160*/  IMAD.SHL.U32 R8, R2, 0x8, RZ ;  /* 0x0000000802087824 */ /* 0x000fc600078e00ff */
[C-C-:B------:R-:W-:Y:S02]  /*0170*/  SHF.L.U64.HI R9, R2.reuse, 0x6, R23.reuse ;  /* 0x0000000602097819 */ /* 0x140fe40000010217 */
[----:B------:R-:W-:Y:S01]  /*0180*/  SHF.L.U64.HI R23, R2, 0x3, R23 ;  /* 0x0000000302177819 */ /* 0x000fe20000010217 */
[----:B0-----:R-:W-:Y:S02]  /*0190*/  IMAD R4, R3, UR4, R4 ;  /* 0x0000000403047c24 */ /* 0x001fe4000f8e0204 */
[----:B---3--:R-:W-:-:S07]  /*01a0*/  IMAD.SHL.U32 R3, R0, 0x8, RZ ;  /* 0x0000000800037824 */ /* 0x008fce00078e00ff */
.L_x_9:
[----:B0-----:R-:W0:Y:S01]  /*01b0*/  LDCU UR4, c[0x0][0x384] ;  /* 0x00007080ff0477ac */ /* 0x001e220008000800 */
[----:B------:R-:W-:Y:S01]  /*01c0*/  BSSY.RECONVERGENT B0, `(.L_x_0) ;  /* 0x0000134000007945 */ /* 0x000fe20003800200 */
[----:B0-----:R-:W-:-:S04]  /*01d0*/  MOV R13, UR4 ;  /* 0x00000004000d7c02 */ /* 0x001fc80008000f00 */
[----:B------:R-:W-:-:S13]  /*01e0*/  ISETP.GE.AND P0, PT, R4, R13, PT ;  /* 0x0000000d0400720c */ /* 0x000fda0003f06270 */
[----:B-123--:R-:W-:Y:S05]  /*01f0*/  @P0 BRA `(.L_x_1) ;  /* 0x0000001000c00947 */ /* 0x00efea0003800000 */
.L_x_8:
[----:B0-----:R-:W0:Y:S01]  /*0200*/  LDCU UR7, c[0x0][0x388] ;  /* 0x00007100ff0777ac */ /* 0x001e220008000800 */
[----:B-1-3--:R-:W-:Y:S01]  /*0210*/  SHF.R.S32.HI R15, RZ, 0x1f, R2 ;  /* 0x0000001fff0f7819 */ /* 0x00afe20000011402 */
[----:B------:R-:W1:Y:S04]  /*0220*/  LDCU UR6, c[0x0][0x380] ;  /* 0x00007000ff0677ac */ /* 0x000e680008000800 */
[----:B0-----:R-:W-:Y:S01]  /*0230*/  IMAD R10, R15, UR7, RZ ;  /* 0x000000070f0a7c24 */ /* 0x001fe2000f8e02ff */
[----:B------:R-:W-:Y:S01]  /*0240*/  UIMAD.WIDE.U32 UR4, UR7, UR7, URZ ;  /* 0x00000007070472a5 */ /* 0x000fe2000f8e00ff */
[----:B-1----:R-:W-:Y:S02]  /*0250*/  VIADD R11, R4, UR6 ;  /* 0x00000006040b7c36 */ /* 0x002fe40008000000 */
[----:B------:R-:W-:-:S02]  /*0260*/  VIADD R12, R6, UR6 ;  /* 0x00000006060c7c36 */ /* 0x000fc40008000000 */
[C---:B------:R-:W-:Y:S01]  /*0270*/  IMAD R14, R15.reuse, UR7, R10 ;  /* 0x000000070f0e7c24 */ /* 0x040fe2000f8e020a */
[----:B------:R-:W-:Y:S01]  /*0280*/  SHF.R.S32.HI R10, RZ, 0x1f, R11 ;  /* 0x0000001fff0a7819 */ /* 0x000fe2000001140b */
[----:B------:R-:W-:Y:S01]  /*0290*/  IMAD R15, R15, R11, RZ ;  /* 0x0000000b0f0f7224 */ /* 0x000fe200078e02ff */
[--C-:B------:R-:W-:Y:S02]  /*02a0*/  SHF.R.S32.HI R13, RZ, 0x1f, R12.reuse ;  /* 0x0000001fff0d7819 */ /* 0x100fe4000001140c */
[----:B------:R-:W-:Y:S01]  /*02b0*/  IADD3 R14, PT, PT, R14, UR5, RZ ;  /* 0x000000050e0e7c10 */ /* 0x000fe2000fffe0ff */
[----:B--2---:R-:W-:Y:S02]  /*02c0*/  IMAD R17, R10, UR7, R15 ;  /* 0x000000070a117c24 */ /* 0x004fe4000f8e020f */
[----:B------:R-:W-:-:S04]  /*02d0*/  IMAD.WIDE.U32 R12, R11, UR7, R12 ;  /* 0x000000070b0c7c25 */ /* 0x000fc8000f8e000c */
[C---:B------:R-:W-:Y:S02]  /*02e0*/  IMAD R15, R14.reuse, R11, RZ ;  /* 0x0000000b0e0f7224 */ /* 0x040fe400078e02ff */
[----:B------:R-:W-:Y:S02]  /*02f0*/  IMAD.IADD R13, R13, 0x1, R17 ;  /* 0x000000010d0d7824 */ /* 0x000fe400078e0211 */
[----:B------:R-:W-:Y:S02]  /*0300*/  IMAD R14, R14, R12, RZ ;  /* 0x0000000c0e0e7224 */ /* 0x000fe400078e02ff */
[----:B------:R-:W-:Y:S02]  /*0310*/  IMAD R15, R10, UR4, R15 ;  /* 0x000000040a0f7c24 */ /* 0x000fe4000f8e020f */
[----:B------:R-:W-:Y:S02]  /*0320*/  IMAD R17, R13, UR4, R14 ;  /* 0x000000040d117c24 */ /* 0x000fe4000f8e020e */
[----:B------:R-:W-:-:S04]  /*0330*/  IMAD.WIDE.U32 R12, R12, UR4, RZ ;  /* 0x000000040c0c7c25 */ /* 0x000fc8000f8e00ff */
[----:B------:R-:W-:Y:S01]  /*0340*/  IMAD.WIDE.U32 R10, R11, UR4, RZ ;  /* 0x000000040b0a7c25 */ /* 0x000fe2000f8e00ff */
[----:B------:R-:W-:Y:S01]  /*0350*/  IADD3 R24, PT, PT, R13, R17, RZ ;  /* 0x000000110d187210 */ /* 0x000fe20007ffe0ff */
[----:B------:R-:W-:Y:S02]  /*0360*/  UMOV UR4, URZ ;  /* 0x000000ff00047c82 */ /* 0x000fe40008000000 */
[----:B------:R-:W-:-:S07]  /*0370*/  IMAD.IADD R22, R11, 0x1, R15 ;  /* 0x000000010b167824 */ /* 0x000fce00078e020f */
.L_x_7:
[----:B0-----:R-:W0:Y:S01]  /*0380*/  LDCU UR16, c[0x0][0x380] ;  /* 0x00007000ff1077ac */ /* 0x001e220008000800 */
[----:B------:R-:W-:Y:S01]  /*0390*/  UMOV UR6, URZ ;  /* 0x000000ff00067c82 */ /* 0x000fe20008000000 */
[----:B0-----:R-:W-:-:S09]  /*03a0*/  UISETP.GE.U32.AND UP0, UPT, UR16, 0x8, UPT ;  /* 0x000000081000788c */ /* 0x001fd2000bf06070 */
[----:B-123--:R-:W-:Y:S05]  /*03b0*/  BRA.U !UP0, `(.L_x_2) ;  /* 0x0000000508587547 */ /* 0x00efea000b800000 */
[----:B------:R-:W0:Y:S01]  /*03c0*/  LDC R17, c[0x0][0x384] ;  /* 0x0000e100ff117b82 */ /* 0x000e220000000800 */
[----:B------:R-:W1:Y:S01]  /*03d0*/  LDCU UR5, c[0x0][0x38c] ;  /* 0x00007180ff0577ac */ /* 0x000e620008000800 */
[--C-:B------:R-:W-:Y:S01]  /*03e0*/  SHF.R.S32.HI R15, RZ, 0x1f, R6.reuse ;  /* 0x0000001fff0f7819 */ /* 0x100fe20000011406 */
[----:B------:R-:W-:Y:S01]  /*03f0*/  IMAD.MOV.U32 R14, RZ, RZ, R6 ;  /* 0x000000ffff0e7224 */ /* 0x000fe200078e0006 */
[----:B------:R-:W-:Y:S01]  /*0400*/  SHF.R.S32.HI R19, RZ, 0x1f, R0 ;  /* 0x0000001fff137819 */ /* 0x000fe20000011400 */
[----:B------:R-:W2:Y:S01]  /*0410*/  LDCU.128 UR12, c[0x0][0x390] ;  /* 0x00007200ff0c77ac */ /* 0x000ea20008000c00 */
[----:B------:R-:W-:Y:S01]  /*0420*/  IADD3 R28, P1, PT, R12, UR4, RZ ;  /* 0x000000040c1c7c10 */ /* 0x000fe2000ff3e0ff */
[----:B------:R-:W3:Y:S02]  /*0430*/  LDCU UR6, c[0x0][0x380] ;  /* 0x00007000ff0677ac */ /* 0x000ee40008000800 */
[----:B------:R-:W-:Y:S01]  /*0440*/  IMAD R19, R19, UR4, RZ ;  /* 0x0000000413137c24 */ /* 0x000fe2000f8e02ff */
[----:B--2---:R-:W-:Y:S01]  /*0450*/  LEA R25, P0, R28, UR12, 0x3 ;  /* 0x0000000c1c197c11 */ /* 0x004fe2000f8018ff */
[----:B0-----:R-:W-:Y:S01]  /*0460*/  IMAD.WIDE.U32 R16, R17, UR4, R14 ;  /* 0x0000000411107c25 */ /* 0x001fe2000f8e000e */
[----:B------:R-:W-:-:S02]  /*0470*/  SHF.R.S32.HI R15, RZ, 0x1f, R4 ;  /* 0x0000001fff0f7819 */ /* 0x000fc40000011404 */
[----:B------:R-:W-:Y:S01]  /*0480*/  MOV R14, R4 ;  /* 0x00000004000e7202 */ /* 0x000fe20000000f00 */
[----:B------:R-:W-:Y:S02]  /*0490*/  IMAD.IADD R17, R17, 0x1, R19 ;  /* 0x0000000111117824 */ /* 0x000fe400078e0213 */
[C---:B------:R-:W-:Y:S02]  /*04a0*/  IMAD R18, R16.reuse, UR8, RZ ;  /* 0x0000000810127c24 */ /* 0x040fe4000f8e02ff */
[----:B-1----:R-:W-:-:S04]  /*04b0*/  IMAD.WIDE.U32 R14, R16, UR5, R14 ;  /* 0x00000005100e7c25 */ /* 0x002fc8000f8e000e */
[----:B------:R-:W-:Y:S01]  /*04c0*/  IMAD R27, R17, UR5, R18 ;  /* 0x00000005111b7c24 */ /* 0x000fe2000f8e0212 */
[----:B---3--:R-:W-:Y:S01]  /*04d0*/  ULOP3.LUT UR5, UR6, 0x7ffffff8, URZ, 0xc0, !UPT ;  /* 0x7ffffff806057892 */ /* 0x008fe2000f8ec0ff */
[----:B------:R-:W-:Y:S01]  /*04e0*/  IMAD.X R17, RZ, RZ, R24, P1 ;  /* 0x000000ffff117224 */ /* 0x000fe200008e0618 */
[----:B------:R-:W-:Y:S01]  /*04f0*/  LEA R26, P1, R14, UR14, 0x3 ;  /* 0x0000000e0e1a7c11 */ /* 0x000fe2000f8218ff */
[----:B------:R-:W-:Y:S01]  /*0500*/  IMAD.IADD R27, R15, 0x1, R27 ;  /* 0x000000010f1b7824 */ /* 0x000fe200078e021b */
[----:B------:R-:W-:Y:S02]  /*0510*/  UIADD3 UR5, UPT, UPT, -UR5, URZ, URZ ;  /* 0x000000ff05057290 */ /* 0x000fe4000fffe1ff */
[----:B------:R-:W-:Y:S02]  /*0520*/  LEA.HI.X R28, R28, UR13, R17, 0x3, P0 ;  /* 0x0000000d1c1c7c11 */ /* 0x000fe400080f1c11 */
[----:B------:R-:W-:-:S08]  /*0530*/  LEA.HI.X R27, R14, UR15, R27, 0x3, P1 ;  /* 0x0000000f0e1b7c11 */ /* 0x000fd000088f1c1b */
.L_x_3:
[----:B0-----:R-:W-:Y:S01]  /*0540*/  MOV R14, R25 ;  /* 0x00000019000e7202 */ /* 0x001fe20000000f00 */
[----:B------:R-:W-:-:S05]  /*0550*/  IMAD.MOV.U32 R15, RZ, RZ, R28 ;  /* 0x000000ffff0f7224 */ /* 0x000fca00078e001c */
[----:B------:R-:W2:Y:S01]  /*0560*/  LDG.E.64 R20, desc[UR10][R14.64] ;  /* 0x0000000a0e147981 */ /* 0x000ea2000c1e1b00 */
[----:B------:R-:W-:-:S05]  /*0570*/  IADD3 R16, P0, PT, R25, R8, RZ ;  /* 0x0000000819107210 */ /* 0x000fca0007f1e0ff */
[----:B------:R-:W-:Y:S01]  /*0580*/  IMAD.X R17, R28, 0x1, R23, P0 ;  /* 0x000000011c117824 */ /* 0x000fe200000e0617 */
[----:B--2---:R-:W-:-:S07]  /*0590*/  DADD R20, R20, R20 ;  /* 0x0000000014147229 */ /* 0x004fce0000000014 */
[----:B------:R0:W-:Y:S04]  /*05a0*/  STG.E.64 desc[UR10][R26.64], R20 ;  /* 0x000000141a007986 */ /* 0x0001e8000c101b0a */
[----:B------:R-:W2:Y:S01]  /*05b0*/  LDG.E.64 R14, desc[UR10][R16.64] ;  /* 0x0000000a100e7981 */ /* 0x000ea2000c1e1b00 */
[----:B------:R-:W-:-:S04]  /*05c0*/  IADD3 R18, P0, PT, R26, R3, RZ ;  /* 0x000000031a127210 */ /* 0x000fc80007f1e0ff */
[----:B------:R-:W-:Y:S02]  /*05d0*/  IADD3.X R19, PT, PT, R27, R7, RZ, P0, !PT ;  /* 0x000000071b137210 */ /* 0x000fe400007fe4ff */
[----:B0-----:R-:W-:-:S05]  /*05e0*/  IADD3 R20, P1, PT, R16, R8, RZ ;  /* 0x0000000810147210 */ /* 0x001fca0007f3e0ff */
[----:B------:R-:W-:Y:S01]  /*05f0*/  IMAD.X R21, R17, 0x1, R23, P1 ;  /* 0x0000000111157824 */ /* 0x000fe200008e0617 */
[----:B--2---:R-:W-:-:S07]  /*0600*/  DADD R14, R14, R14 ;  /* 0x000000000e0e7229 */ /* 0x004fce000000000e */
[----:B------:R0:W-:Y:S04]  /*0610*/  STG.E.64 desc[UR10][R18.64], R14 ;  /* 0x0000000e12007986 */ /* 0x0001e8000c101b0a */
[----:B0-----:R-:W2:Y:S01]  /*0620*/  LDG.E.64 R14, desc[UR10][R20.64] ;  /* 0x0000000a140e7981 */ /* 0x001ea2000c1e1b00 */
[----:B------:R-:W-:Y:S02]  /*0630*/  IADD3 R18, P0, PT, R18, R3, RZ ;  /* 0x0000000312127210 */ /* 0x000fe40007f1e0ff */
[----:B------:R-:W-:-:S03]  /*0640*/  IADD3 R16, P1, PT, R20, R8, RZ ;  /* 0x0000000814107210 */ /* 0x000fc60007f3e0ff */
[----:B------:R-:W-:Y:S01]  /*0650*/  IMAD.X R19, R19, 0x1, R7, P0 ;  /* 0x0000000113137824 */ /* 0x000fe200000e0607 */
[----:B------:R-:W-:Y:S01]  /*0660*/  IADD3.X R17, PT, PT, R21, R23, RZ, P1, !PT ;  /* 0x0000001715117210 */ /* 0x000fe20000ffe4ff */
[----:B--2---:R-:W-:-:S07]  /*0670*/  DADD R14, R14, R14 ;  /* 0x000000000e0e7229 */ /* 0x004fce000000000e */
[----:B------:R0:W-:Y:S04]  /*0680*/  STG.E.64 desc[UR10][R18.64], R14 ;  /* 0x0000000e12007986 */ /* 0x0001e8000c101b0a */
[----:B0-----:R0:W2:Y:S01]  /*0690*/  LDG.E.64 R14, desc[UR10][R16.64] ;  /* 0x0000000a100e7981 */ /* 0x0010a2000c1e1b00 */
[----:B------:R-:W-:-:S05]  /*06a0*/  IADD3 R20, P0, PT, R18, R3, RZ ;  /* 0x0000000312147210 */ /* 0x000fca0007f1e0ff */
[----:B------:R-:W-:Y:S01]  /*06b0*/  IMAD.X R21, R19, 0x1, R7, P0 ;  /* 0x0000000113157824 */ /* 0x000fe200000e0607 */
[----:B0-----:R-:W-:-:S05]  /*06c0*/  IADD3 R16, P1, PT, R16, R8, RZ ;  /* 0x0000000810107210 */ /* 0x001fca0007f3e0ff */
[----:B------:R-:W-:Y:S01]  /*06d0*/  IMAD.X R17, R17, 0x1, R23, P1 ;  /* 0x0000000111117824 */ /* 0x000fe200008e0617 */
[----:B--2---:R-:W-:-:S07]  /*06e0*/  DADD R14, R14, R14 ;  /* 0x000000000e0e7229 */ /* 0x004fce000000000e */
[----:B------:R0:W-:Y:S04]  /*06f0*/  STG.E.64 desc[UR10][R20.64], R14 ;  /* 0x0000000e14007986 */ /* 0x0001e8000c101b0a */
[----:B0-----:R-:W2:Y:S01]  /*0700*/  LDG.E.64 R14, desc[UR10][R16.64] ;  /* 0x0000000a100e7981 */ /* 0x001ea2000c1e1b00 */
[----:B------:R-:W-:Y:S02]  /*0710*/  IADD3 R18, P0, PT, R20, R3, RZ ;  /* 0x0000000314127210 */ /* 0x000fe40007f1e0ff */
[----:B------:R-:W-:Y:S02]  /*0720*/  IADD3 R20, P1, PT, R16, R8, RZ ;  /* 0x0000000810147210 */ /* 0x000fe40007f3e0ff */
[----:B------:R-:W-:-:S03]  /*0730*/  IADD3.X R19, PT, PT, R21, R7, RZ, P0, !PT ;  /* 0x0000000715137210 */ /* 0x000fc600007fe4ff */
[----:B------:R-:W-:Y:S01]  /*0740*/  IMAD.X R21, R17, 0x1, R23, P1 ;  /* 0x0000000111157824 */ /* 0x000fe200008e0617 */
[----:B--2---:R-:W-:-:S07]  /*0750*/  DADD R14, R14, R14 ;  /* 0x000000000e0e7229 */ /* 0x004fce000000000e */
[----:B------:R0:W-:Y:S04]  /*0760*/  STG.E.64 desc[UR10][R18.64], R14 ;  /* 0x0000000e12007986 */ /* 0x0001e8000c101b0a */
[----:B------:R-:W2:Y:S01]  /*0770*/  LDG.E.64 R16, desc[UR10][R20.64] ;  /* 0x0000000a14107981 */ /* 0x000ea2000c1e1b00 */
[----:B0-----:R-:W-:Y:S02]  /*0780*/  IADD3 R14, P0, PT, R18, R3, RZ ;  /* 0x00000003120e7210 */ /* 0x001fe40007f1e0ff */
[----:B------:R-:W-:-:S03]  /*0790*/  IADD3 R18, P1, PT, R20, R8, RZ ;  /* 0x0000000814127210 */ /* 0x000fc60007f3e0ff */
[----:B------:R-:W-:Y:S01]  /*07a0*/  IMAD.X R15, R19, 0x1, R7, P0 ;  /* 0x00000001130f7824 */ /* 0x000fe200000e0607 */
[----:B------:R-:W-:Y:S01]  /*07b0*/  IADD3.X R19, PT, PT, R21, R23, RZ, P1, !PT ;  /* 0x0000001715137210 */ /* 0x000fe20000ffe4ff */
[----:B--2---:R-:W-:-:S07]  /*07c0*/  DADD R16, R16, R16 ;  /* 0x0000000010107229 */ /* 0x004fce0000000010 */
[----:B------:R0:W-:Y:S04]  /*07d0*/  STG.E.64 desc[UR10][R14.64], R16 ;  /* 0x000000100e007986 */ /* 0x0001e8000c101b0a */
[----:B0-----:R-:W2:Y:S01]  /*07e0*/  LDG.E.64 R16, desc[UR10][R18.64] ;  /* 0x0000000a12107981 */ /* 0x001ea2000c1e1b00 */
[----:B------:R-:W-:Y:S02]  /*07f0*/  IADD3 R14, P0, PT, R14, R3, RZ ;  /* 0x000000030e0e7210 */ /* 0x000fe40007f1e0ff */
[----:B------:R-:W-:-:S03]  /*0800*/  IADD3 R20, P1, PT, R18, R8, RZ ;  /* 0x0000000812147210 */ /* 0x000fc60007f3e0ff */
[----:B------:R-:W-:Y:S02]  /*0810*/  IMAD.X R15, R15, 0x1, R7, P0 ;  /* 0x000000010f0f7824 */ /* 0x000fe400000e0607 */
[----:B------:R-:W-:Y:S01]  /*0820*/  IMAD.X R21, R19, 0x1, R23, P1 ;  /* 0x0000000113157824 */ /* 0x000fe200008e0617 */
[----:B--2---:R-:W-:-:S07]  /*0830*/  DADD R16, R16, R16 ;  /* 0x0000000010107229 */ /* 0x004fce0000000010 */
[----:B------:R0:W-:Y:S04]  /*0840*/  STG.E.64 desc[UR10][R14.64], R16 ;  /* 0x000000100e007986 */ /* 0x0001e8000c101b0a */
[----:B------:R1:W2:Y:S01]  /*0850*/  LDG.E.64 R18, desc[UR10][R20.64] ;  /* 0x0000000a14127981 */ /* 0x0002a2000c1e1b00 */
[----:B------:R-:W-:Y:S01]  /*0860*/  UIADD3 UR5, UPT, UPT, UR5, 0x8, URZ ;  /* 0x0000000805057890 */ /* 0x000fe2000fffe0ff */
[----:B------:R-:W-:-:S03]  /*0870*/  LEA R26, P1, R0, R26, 0x6 ;  /* 0x0000001a001a7211 */ /* 0x000fc600078230ff */
[----:B------:R-:W-:Y:S02]  /*0880*/  UISETP.NE.AND UP0, UPT, UR5, URZ, UPT ;  /* 0x000000ff0500728c */ /* 0x000fe4000bf05270 */
[----:B------:R-:W-:Y:S01]  /*0890*/  IMAD.X R27, R27, 0x1, R5, P1 ;  /* 0x000000011b1b7824 */ /* 0x000fe200008e0605 */
[----:B-1----:R-:W-:-:S04]  /*08a0*/  IADD3 R20, P0, PT, R14, R3, RZ ;  /* 0x000000030e147210 */ /* 0x002fc80007f1e0ff */
[----:B------:R-:W-:Y:S02]  /*08b0*/  IADD3.X R21, PT, PT, R15, R7, RZ, P0, !PT ;  /* 0x000000070f157210 */ /* 0x000fe400007fe4ff */
[----:B------:R-:W-:-:S05]  /*08c0*/  LEA R25, P0, R2, R25, 0x6 ;  /* 0x0000001902197211 */ /* 0x000fca00078030ff */
[----:B------:R-:W-:Y:S01]  /*08d0*/  IMAD.X R28, R28, 0x1, R9, P0 ;  /* 0x000000011c1c7824 */ /* 0x000fe200000e0609 */
[----:B--2---:R-:W-:-:S07]  /*08e0*/  DADD R18, R18, R18 ;  /* 0x0000000012127229 */ /* 0x004fce0000000012 */
[----:B------:R0:W-:Y:S01]  /*08f0*/  STG.E.64 desc[UR10][R20.64], R18 ;  /* 0x0000001214007986 */ /* 0x0001e2000c101b0a */
[----:B------:R-:W-:Y:S05]  /*0900*/  BRA.U UP0, `(.L_x_3) ;  /* 0xfffffffd000c7547 */ /* 0x000fea000b83ffff */
[----:B------:R-:W-:-:S12]  /*0910*/  ULOP3.LUT UR6, UR6, 0x7ffffff8, URZ, 0xc0, !UPT ;  /* 0x7ffffff806067892 */ /* 0x000fd8000f8ec0ff */
.L_x_2:
[----:B------:R-:W1:Y:S02]  /*0920*/  LDCU UR5, c[0x0][0x380] ;  /* 0x00007000ff0577ac */ /* 0x000e640008000800 */
[----:B-1----:R-:W-:-:S04]  /*0930*/  ULOP3.LUT UR5, UR5, 0x7, URZ, 0xc0, !UPT ;  /* 0x0000000705057892 */ /* 0x002fc8000f8ec0ff */
[----:B------:R-:W-:-:S09]  /*0940*/  UISETP.NE.AND UP0, UPT, UR5, URZ, UPT ;  /* 0x000000ff0500728c */ /* 0x000fd2000bf05270 */
[----:B------:R-:W-:Y:S05]  /*0950*/  BRA.U !UP0, `(.L_x_4) ;  /* 0x0000000908c07547 */ /* 0x000fea000b800000 */
[----:B------:R-:W1:Y:S01]  /*0960*/  LDCU UR7, c[0x0][0x380] ;  /* 0x00007000ff0777ac */ /* 0x000e620008000800 */
[----:B------:R-:W-:-:S04]  /*0970*/  UIADD3 UR5, UPT, UPT, UR5, -0x1, URZ ;  /* 0xffffffff05057890 */ /* 0x000fc8000fffe0ff */
[----:B------:R-:W-:Y:S02]  /*0980*/  UISETP.GE.U32.AND UP0, UPT, UR5, 0x3, UPT ;  /* 0x000000030500788c */ /* 0x000fe4000bf06070 */
[----:B-1----:R-:W-:-:S04]  /*0990*/  ULOP3.LUT UR9, UR7, 0x3, URZ, 0xc0, !UPT ;  /* 0x0000000307097892 */ /* 0x002fc8000f8ec0ff */
[----:B------:R-:W-:-:S03]  /*09a0*/  UISETP.NE.AND UP1, UPT, UR9, URZ, UPT ;  /* 0x000000ff0900728c */ /* 0x000fc6000bf25270 */
[----:B------:R-:W-:Y:S08]  /*09b0*/  BRA.U !UP0, `(.L_x_5) ;  /* 0x00000005080c7547 */ /* 0x000ff0000b800000 */
[----:B------:R-:W1:Y:S01]  /*09c0*/  LDCU UR5, c[0x0][0x388] ;  /* 0x00007100ff0577ac */ /* 0x000e620008000800 */
[----:B0-----:R-:W-:Y:S01]  /*09d0*/  SHF.R.S32.HI R18, RZ, 0x1f, R2 ;  /* 0x0000001fff127819 */ /* 0x001fe20000011402 */
[----:B------:R-:W-:Y:S01]  /*09e0*/  VIADD R16, R6, UR16 ;  /* 0x0000001006107c36 */ /* 0x000fe20008000000 */
[----:B------:R-:W-:Y:S01]  /*09f0*/  MOV R14, UR4 ;  /* 0x00000004000e7c02 */ /* 0x000fe20008000f00 */
[----:B------:R-:W0:Y:S01]  /*0a00*/  LDCU.128 UR20, c[0x0][0x390] ;  /* 0x00007200ff1477ac */ /* 0x000e220008000c00 */
[----:B------:R-:W2:Y:S02]  /*0a10*/  LDC R25, c[0x0][0x384] ;  /* 0x0000e100ff197b82 */ /* 0x000ea40000000800 */
[----:B------:R-:W-:Y:S01]  /*0a20*/  SHF.R.S32.HI R20, RZ, 0x1f, R16 ;  /* 0x0000001fff147819 */ /* 0x000fe20000011410 */
[----:B-1----:R-:W-:Y:S01]  /*0a30*/  IMAD R15, R18, UR5, RZ ;  /* 0x00000005120f7c24 */ /* 0x002fe2000f8e02ff */
[----:B------:R-:W-:-:S03]  /*0a40*/  UIMAD.WIDE.U32 UR12, UR5, UR5, URZ ;  /* 0x00000005050c72a5 */ /* 0x000fc6000f8e00ff */
[----:B------:R-:W-:-:S05]  /*0a50*/  IMAD R15, R18, UR5, R15 ;  /* 0x00000005120f7c24 */ /* 0x000fca000f8e020f */
[----:B------:R-:W-:Y:S01]  /*0a60*/  IADD3 R19, PT, PT, R15, UR13, RZ ;  /* 0x0000000d0f137c10 */ /* 0x000fe2000fffe0ff */
[----:B------:R-:W-:-:S04]  /*0a70*/  IMAD.MOV.U32 R15, RZ, RZ, RZ ;  /* 0x000000ffff0f7224 */ /* 0x000fc800078e00ff */
[----:B------:R-:W-:Y:S02]  /*0a80*/  IMAD R19, R19, R16, RZ ;  /* 0x0000001013137224 */ /* 0x000fe400078e02ff */
[----:B------:R-:W-:Y:S01]  /*0a90*/  IMAD.WIDE.U32 R16, R16, UR12, R14 ;  /* 0x0000000c10107c25 */ /* 0x000fe2000f8e000e */
[----:B------:R-:W-:-:S03]  /*0aa0*/  IADD3 R15, P0, PT, R10, UR6, RZ ;  /* 0x000000060a0f7c10 */ /* 0x000fc6000ff1e0ff */
[----:B------:R-:W-:Y:S01]  /*0ab0*/  IMAD R19, R20, UR12, R19 ;  /* 0x0000000c14137c24 */ /* 0x000fe2000f8e0213 */
[----:B------:R-:W-:-:S03]  /*0ac0*/  IADD3.X R14, PT, PT, RZ, R22, RZ, P0, !PT ;  /* 0x00000016ff0e7210 */ /* 0x000fc600007fe4ff */
[----:B------:R-:W-:Y:S02]  /*0ad0*/  IMAD.IADD R17, R17, 0x1, R19 ;  /* 0x0000000111117824 */ /* 0x000fe400078e0213 */
[----:B------:R-:W-:Y:S02]  /*0ae0*/  IMAD R14, R14, UR5, RZ ;  /* 0x000000050e0e7c24 */ /* 0x000fe4000f8e02ff */
[----:B------:R-:W-:Y:S01]  /*0af0*/  IMAD.WIDE.U32 R16, R15, UR5, R16 ;  /* 0x000000050f107c25 */ /* 0x000fe2000f8e0010 */
[----:B------:R-:W1:Y:S03]  /*0b00*/  LDCU UR5, c[0x0][0x38c] ;  /* 0x00007180ff0577ac */ /* 0x000e660008000800 */
[----:B------:R-:W-:Y:S01]  /*0b10*/  IMAD R15, R18, R15, R14 ;  /* 0x0000000f120f7224 */ /* 0x000fe200078e020e */
[----:B0-----:R-:W-:-:S04]  /*0b20*/  LEA R14, P0, R16, UR20, 0x3 ;  /* 0x00000014100e7c11 */ /* 0x001fc8000f8018ff */
[----:B------:R-:W-:-:S04]  /*0b30*/  IADD3 R15, PT, PT, R17, R15, RZ ;  /* 0x0000000f110f7210 */ /* 0x000fc80007ffe0ff */
[----:B------:R-:W-:-:S05]  /*0b40*/  LEA.HI.X R15, R16, UR21, R15, 0x3, P0 ;  /* 0x00000015100f7c11 */ /* 0x000fca00080f1c0f */
[----:B------:R0:W3:Y:S01]  /*0b50*/  LDG.E.64 R20, desc[UR10][R14.64] ;  /* 0x0000000a0e147981 */ /* 0x0000e2000c1e1b00 */
[----:B------:R-:W-:Y:S01]  /*0b60*/  SHF.R.S32.HI R19, RZ, 0x1f, R6 ;  /* 0x0000001fff137819 */ /* 0x000fe20000011406 */
[----:B------:R-:W-:Y:S01]  /*0b70*/  UMOV UR7, URZ ;  /* 0x000000ff00077c82 */ /* 0x000fe20008000000 */
[--C-:B------:R-:W-:Y:S01]  /*0b80*/  SHF.R.S32.HI R17, RZ, 0x1f, R4.reuse ;  /* 0x0000001fff117819 */ /* 0x100fe20000011404 */
[----:B------:R-:W-:Y:S01]  /*0b90*/  IMAD.MOV.U32 R16, RZ, RZ, R4 ;  /* 0x000000ffff107224 */ /* 0x000fe200078e0004 */
[----:B-1----:R-:W-:Y:S02]  /*0ba0*/  UIMAD.WIDE.U32 UR12, UR4, UR5, UR6 ;  /* 0x00000005040c72a5 */ /* 0x002fe4000f8e0006 */
[----:B------:R-:W-:-:S04]  /*0bb0*/  IMAD R19, R19, UR5, RZ ;  /* 0x0000000513137c24 */ /* 0x000fc8000f8e02ff */
[----:B------:R-:W-:Y:S01]  /*0bc0*/  IMAD R27, R6, UR8, R19 ;  /* 0x00000008061b7c24 */ /* 0x000fe2000f8e0213 */
[----:B0-----:R-:W-:Y:S01]  /*0bd0*/  IADD3 R14, P1, PT, R14, R8, RZ ;  /* 0x000000080e0e7210 */ /* 0x001fe20007f3e0ff */
[----:B------:R-:W-:Y:S01]  /*0be0*/  IMAD.WIDE.U32 R18, R6, UR5, R16 ;  /* 0x0000000506127c25 */ /* 0x000fe2000f8e0010 */
[----:B------:R-:W-:Y:S01]  /*0bf0*/  UIMAD UR5, UR4, UR8, UR13 ;  /* 0x00000008040572a4 */ /* 0x000fe2000f8e020d */
[----:B------:R-:W-:Y:S02]  /*0c00*/  SHF.R.S32.HI R17, RZ, 0x1f, R0 ;  /* 0x0000001fff117819 */ /* 0x000fe40000011400 */
[----:B------:R-:W-:Y:S02]  /*0c10*/  IADD3.X R15, PT, PT, R15, R23, RZ, P1, !PT ;  /* 0x000000170f0f7210 */ /* 0x000fe40000ffe4ff */
[----:B------:R-:W-:Y:S01]  /*0c20*/  IADD3 R19, PT, PT, R19, R27, RZ ;  /* 0x0000001b13137210 */ /* 0x000fe20007ffe0ff */
[C---:B--2---:R-:W-:Y:S02]  /*0c30*/  IMAD R16, R25.reuse, UR5, RZ ;  /* 0x0000000519107c24 */ /* 0x044fe4000f8e02ff */
[----:B------:R-:W-:-:S04]  /*0c40*/  IMAD.WIDE.U32 R18, R25, UR12, R18 ;  /* 0x0000000c19127c25 */ /* 0x000fc8000f8e0012 */
[----:B------:R-:W-:Y:S01]  /*0c50*/  IMAD R17, R17, UR12, R16 ;  /* 0x0000000c11117c24 */ /* 0x000fe2000f8e0210 */
[----:B------:R-:W-:-:S03]  /*0c60*/  LEA R16, P0, R18, UR22, 0x3 ;  /* 0x0000001612107c11 */ /* 0x000fc6000f8018ff */
[----:B------:R-:W-:-:S05]  /*0c70*/  IMAD.IADD R17, R19, 0x1, R17 ;  /* 0x0000000113117824 */ /* 0x000fca00078e0211 */
[----:B------:R-:W-:Y:S01]  /*0c80*/  LEA.HI.X R17, R18, UR23, R17, 0x3, P0 ;  /* 0x0000001712117c11 */ /* 0x000fe200080f1c11 */
[----:B---3--:R-:W-:-:S07]  /*0c90*/  DADD R28, R20, R20 ;  /* 0x00000000141c7229 */ /* 0x008fce0000000014 */
[----:B------:R0:W-:Y:S04]  /*0ca0*/  STG.E.64 desc[UR10][R16.64], R28 ;  /* 0x0000001c10007986 */ /* 0x0001e8000c101b0a */
[----:B------:R-:W0:Y:S01]  /*0cb0*/  LDG.E.64 R18, desc[UR10][R14.64] ;  /* 0x0000000a0e127981 */ /* 0x000e22000c1e1b00 */
[----:B------:R-:W-:Y:S02]  /*0cc0*/  IADD3 R20, P0, PT, R16, R3, RZ ;  /* 0x0000000310147210 */ /* 0x000fe40007f1e0ff */
[----:B------:R-:W-:-:S03]  /*0cd0*/  IADD3 R26, P1, PT, R14, R8, RZ ;  /* 0x000000080e1a7210 */ /* 0x000fc60007f3e0ff */
[----:B------:R-:W-:Y:S01]  /*0ce0*/  IMAD.X R21, R17, 0x1, R7, P0 ;  /* 0x0000000111157824 */ /* 0x000fe200000e0607 */
[----:B------:R-:W-:Y:S01]  /*0cf0*/  IADD3.X R27, PT, PT, R15, R23, RZ, P1, !PT ;  /* 0x000000170f1b7210 */ /* 0x000fe20000ffe4ff */
[----:B0-----:R-:W-:-:S07]  /*0d00*/  DADD R16, R18, R18 ;  /* 0x0000000012107229 */ /* 0x001fce0000000012 */
[----:B------:R0:W-:Y:S04]  /*0d10*/  STG.E.64 desc[UR10][R20.64], R16 ;  /* 0x0000001014007986 */ /* 0x0001e8000c101b0a */
[----:B------:R-:W2:Y:S01]  /*0d20*/  LDG.E.64 R18, desc[UR10][R26.64] ;  /* 0x0000000a1a127981 */ /* 0x000ea2000c1e1b00 */
[----:B------:R-:W-:Y:S02]  /*0d30*/  IADD3 R28, P0, PT, R20, R3, RZ ;  /* 0x00000003141c7210 */ /* 0x000fe40007f1e0ff */
[----:B------:R-:W-:-:S03]  /*0d40*/  IADD3 R14, P1, PT, R26, R8, RZ ;  /* 0x000000081a0e7210 */ /* 0x000fc60007f3e0ff */
[----:B------:R-:W-:Y:S01]  /*0d50*/  IMAD.X R29, R21, 0x1, R7, P0 ;  /* 0x00000001151d7824 */ /* 0x000fe200000e0607 */
[----:B------:R-:W-:Y:S01]  /*0d60*/  IADD3.X R15, PT, PT, R27, R23, RZ, P1, !PT ;  /* 0x000000171b0f7210 */ /* 0x000fe20000ffe4ff */
[----:B--2---:R-:W-:-:S07]  /*0d70*/  DADD R18, R18, R18 ;  /* 0x0000000012127229 */ /* 0x004fce0000000012 */
[----:B------:R1:W-:Y:S04]  /*0d80*/  STG.E.64 desc[UR10][R28.64], R18 ;  /* 0x000000121c007986 */ /* 0x0003e8000c101b0a */
[----:B------:R-:W2:Y:S01]  /*0d90*/  LDG.E.64 R14, desc[UR10][R14.64] ;  /* 0x0000000a0e0e7981 */ /* 0x000ea2000c1e1b00 */
[----:B0-----:R-:W-:Y:S01]  /*0da0*/  IADD3 R16, P0, PT, R28, R3, RZ ;  /* 0x000000031c107210 */ /* 0x001fe20007f1e0ff */
[----:B------:R-:W-:-:S04]  /*0db0*/  UIADD3 UR6, UPT, UPT, UR6, 0x4, URZ ;  /* 0x0000000406067890 */ /* 0x000fc8000fffe0ff */
[----:B------:R-:W-:Y:S01]  /*0dc0*/  IMAD.X R17, R29, 0x1, R7, P0 ;  /* 0x000000011d117824 */ /* 0x000fe200000e0607 */
[----:B--2---:R-:W-:-:S07]  /*0dd0*/  DADD R14, R14, R14 ;  /* 0x000000000e0e7229 */ /* 0x004fce000000000e */
[----:B------:R1:W-:Y:S04]  /*0de0*/  STG.E.64 desc[UR10][R16.64], R14 ;  /* 0x0000000e10007986 */ /* 0x0003e8000c101b0a */
.L_x_5:
[----:B------:R-:W-:Y:S05]  /*0df0*/  BRA.U !UP1, `(.L_x_4) ;  /* 0x0000000509987547 */ /* 0x000fea000b800000 */
[----:B------:R-:W-:Y:S02]  /*0e00*/  UISETP.NE.AND UP0, UPT, UR9, 0x1, UPT ;  /* 0x000000010900788c */ /* 0x000fe4000bf05270 */
[----:B------:R-:W-:-:S07]  /*0e10*/  ULOP3.LUT UP1, URZ, UR16, 0x1, URZ, 0xc0, !UPT ;  /* 0x0000000110ff7892 */ /* 0x000fce000f82c0ff */
[----:B------:R-:W-:Y:S05]  /*0e20*/  BRA.U !UP0, `(.L_x_6) ;  /* 0x0000000108d47547 */ /* 0x000fea000b800000 */
[----:B------:R-:W2:Y:S01]  /*0e30*/  LDCU UR5, c[0x0][0x388] ;  /* 0x00007100ff0577ac */ /* 0x000ea20008000800 */
[----:B01----:R-:W-:Y:S01]  /*0e40*/  SHF.R.S32.HI R14, RZ, 0x1f, R2 ;  /* 0x0000001fff0e7819 */ /* 0x003fe20000011402 */
[----:B------:R-:W-:Y:S01]  /*0e50*/  VIADD R18, R6, UR16 ;  /* 0x0000001006127c36 */ /* 0x000fe20008000000 */
[----:B------:R-:W-:Y:S01]  /*0e60*/  MOV R16, UR4 ;  /* 0x0000000400107c02 */ /* 0x000fe20008000f00 */
[----:B------:R-:W-:Y:S01]  /*0e70*/  IMAD.MOV.U32 R17, RZ, RZ, RZ ;  /* 0x000000ffff117224 */ /* 0x000fe200078e00ff */
[----:B------:R-:W0:Y:S01]  /*0e80*/  LDCU.128 UR20, c[0x0][0x390] ;  /* 0x00007200ff1477ac */ /* 0x000e220008000c00 */
[----:B------:R-:W1:Y:S01]  /*0e90*/  LDC R25, c[0x0][0x384] ;  /* 0x0000e100ff197b82 */ /* 0x000e620000000800 */
[----:B------:R-:W-:Y:S01]  /*0ea0*/  SHF.R.S32.HI R19, RZ, 0x1f, R18 ;  /* 0x0000001fff137819 */ /* 0x000fe20000011412 */
[----:B--2---:R-:W-:Y:S01]  /*0eb0*/  IMAD R15, R14, UR5, RZ ;  /* 0x000000050e0f7c24 */ /* 0x004fe2000f8e02ff */
[----:B------:R-:W-:-:S03]  /*0ec0*/  UIMAD.WIDE.U32 UR12, UR5, UR5, URZ ;  /* 0x00000005050c72a5 */ /* 0x000fc6000f8e00ff */
[----:B------:R-:W-:-:S03]  /*0ed0*/  IMAD R15, R14, UR5, R15 ;  /* 0x000000050e0f7c24 */ /* 0x000fc6000f8e020f */
[----:B------:R-:W-:Y:S02]  /*0ee0*/  IMAD.WIDE.U32 R16, R18, UR12, R16 ;  /* 0x0000000c12107c25 */ /* 0x000fe4000f8e0010 */
[----:B------:R-:W-:-:S05]  /*0ef0*/  IADD3 R15, PT, PT, R15, UR13, RZ ;  /* 0x0000000d0f0f7c10 */ /* 0x000fca000fffe0ff */
[----:B------:R-:W-:Y:S01]  /*0f00*/  IMAD R20, R15, R18, RZ ;  /* 0x000000120f147224 */ /* 0x000fe200078e02ff */
[----:B------:R-:W-:-:S03]  /*0f10*/  IADD3 R15, P0, PT, R10, UR6, RZ ;  /* 0x000000060a0f7c10 */ /* 0x000fc6000ff1e0ff */
[----:B------:R-:W-:Y:S01]  /*0f20*/  IMAD R19, R19, UR12, R20 ;  /* 0x0000000c13137c24 */ /* 0x000fe2000f8e0214 */
[----:B------:R-:W-:-:S03]  /*0f30*/  IADD3.X R18, PT, PT, RZ, R22, RZ, P0, !PT ;  /* 0x00000016ff127210 */ /* 0x000fc600007fe4ff */
[----:B------:R-:W-:Y:S02]  /*0f40*/  IMAD.IADD R17, R17, 0x1, R19 ;  /* 0x0000000111117824 */ /* 0x000fe400078e0213 */
[----:B------:R-:W-:Y:S02]  /*0f50*/  IMAD R18, R18, UR5, RZ ;  /* 0x0000000512127c24 */ /* 0x000fe4000f8e02ff */
[----:B------:R-:W-:Y:S01]  /*0f60*/  IMAD.WIDE.U32 R16, R15, UR5, R16 ;  /* 0x000000050f107c25 */ /* 0x000fe2000f8e0010 */
[----:B------:R-:W2:Y:S03]  /*0f70*/  LDCU UR5, c[0x0][0x38c] ;  /* 0x00007180ff0577ac */ /* 0x000ea60008000800 */
        /* <DEDUP_REMOVED lines=8> */
[----:B--2---:R-:W-:Y:S02]  /*1000*/  UIMAD.WIDE.U32 UR12, UR4, UR5, UR6 ;  /* 0x00000005040c72a5 */ /* 0x004fe4000f8e0006 */
[----:B------:R-:W-:Y:S02]  /*1010*/  IMAD R19, R16, UR5, RZ ;  /* 0x0000000510137c24 */ /* 0x000fe4000f8e02ff */
[----:B------:R-:W-:Y:S02]  /*1020*/  IMAD.MOV.U32 R16, RZ, RZ, R4 ;  /* 0x000000ffff107224 */ /* 0x000fe400078e0004 */
[----:B------:R-:W-:Y:S01]  /*1030*/  IMAD R27, R6, UR8, R19 ;  /* 0x00000008061b7c24 */ /* 0x000fe2000f8e0213 */
[----:B0-----:R-:W-:Y:S01]  /*1040*/  IADD3 R14, P1, PT, R14, R8, RZ ;  /* 0x000000080e0e7210 */ /* 0x001fe20007f3e0ff */
[----:B------:R-:W-:Y:S01]  /*1050*/  IMAD.WIDE.U32 R18, R6, UR5, R16 ;  /* 0x0000000506127c25 */ /* 0x000fe2000f8e0010 */
[----:B------:R-:W-:Y:S01]  /*1060*/  UIMAD UR5, UR4, UR8, UR13 ;  /* 0x00000008040572a4 */ /* 0x000fe2000f8e020d */
[----:B------:R-:W-:-:S02]  /*1070*/  SHF.R.S32.HI R17, RZ, 0x1f, R0 ;  /* 0x0000001fff117819 */ /* 0x000fc40000011400 */
[----:B------:R-:W-:Y:S02]  /*1080*/  IADD3.X R15, PT, PT, R15, R23, RZ, P1, !PT ;  /* 0x000000170f0f7210 */ /* 0x000fe40000ffe4ff */
[----:B------:R-:W-:Y:S01]  /*1090*/  IADD3 R19, PT, PT, R19, R27, RZ ;  /* 0x0000001b13137210 */ /* 0x000fe20007ffe0ff */
[C---:B-1----:R-:W-:Y:S02]  /*10a0*/  IMAD R16, R25.reuse, UR5, RZ ;  /* 0x0000000519107c24 */ /* 0x042fe4000f8e02ff */
[----:B------:R-:W-:-:S04]  /*10b0*/  IMAD.WIDE.U32 R18, R25, UR12, R18 ;  /* 0x0000000c19127c25 */ /* 0x000fc8000f8e0012 */
[----:B------:R-:W-:Y:S01]  /*10c0*/  IMAD R17, R17, UR12, R16 ;  /* 0x0000000c11117c24 */ /* 0x000fe2000f8e0210 */
[----:B------:R-:W-:-:S03]  /*10d0*/  LEA R16, P0, R18, UR22, 0x3 ;  /* 0x0000001612107c11 */ /* 0x000fc6000f8018ff */
[----:B------:R-:W-:-:S05]  /*10e0*/  IMAD.IADD R17, R19, 0x1, R17 ;  /* 0x0000000113117824 */ /* 0x000fca00078e0211 */
[----:B------:R-:W-:Y:S01]  /*10f0*/  LEA.HI.X R17, R18, UR23, R17, 0x3, P0 ;  /* 0x0000001712117c11 */ /* 0x000fe200080f1c11 */
[----:B---3--:R-:W-:-:S07]  /*1100*/  DADD R20, R20, R20 ;  /* 0x0000000014147229 */ /* 0x008fce0000000014 */
[----:B------:R2:W-:Y:S04]  /*1110*/  STG.E.64 desc[UR10][R16.64], R20 ;  /* 0x0000001410007986 */ /* 0x0005e8000c101b0a */
[----:B------:R-:W3:Y:S01]  /*1120*/  LDG.E.64 R14, desc[UR10][R14.64] ;  /* 0x0000000a0e0e7981 */ /* 0x000ee2000c1e1b00 */
[----:B------:R-:W-:Y:S01]  /*1130*/  IADD3 R26, P0, PT, R16, R3, RZ ;  /* 0x00000003101a7210 */ /* 0x000fe20007f1e0ff */
[----:B------:R-:W-:-:S04]  /*1140*/  UIADD3 UR6, UPT, UPT, UR6, 0x2, URZ ;  /* 0x0000000206067890 */ /* 0x000fc8000fffe0ff */
[----:B------:R-:W-:Y:S01]  /*1150*/  IMAD.X R27, R17, 0x1, R7, P0 ;  /* 0x00000001111b7824 */ /* 0x000fe200000e0607 */
[----:B---3--:R-:W-:-:S07]  /*1160*/  DADD R18, R14, R14 ;  /* 0x000000000e127229 */ /* 0x008fce000000000e */
[----:B------:R2:W-:Y:S04]  /*1170*/  STG.E.64 desc[UR10][R26.64], R18 ;  /* 0x000000121a007986 */ /* 0x0005e8000c101b0a */
.L_x_6:
[----:B------:R-:W-:Y:S05]  /*1180*/  BRA.U !UP1, `(.L_x_4) ;  /* 0x0000000109b47547 */ /* 0x000fea000b800000 */
[----:B------:R-:W3:Y:S01]  /*1190*/  LDCU UR5, c[0x0][0x388] ;  /* 0x00007100ff0577ac */ /* 0x000ee20008000800 */
[----:B012---:R-:W-:Y:S01]  /*11a0*/  SHF.R.S32.HI R16, RZ, 0x1f, R2 ;  /* 0x0000001fff107819 */ /* 0x007fe20000011402 */
[----:B------:R-:W-:Y:S01]  /*11b0*/  VIADD R18, R6, UR16 ;  /* 0x0000001006127c36 */ /* 0x000fe20008000000 */
[----:B------:R-:W-:Y:S01]  /*11c0*/  MOV R14, UR4 ;  /* 0x00000004000e7c02 */ /* 0x000fe20008000f00 */
[----:B------:R-:W0:Y:S01]  /*11d0*/  LDCU.128 UR20, c[0x0][0x390] ;  /* 0x00007200ff1477ac */ /* 0x000e220008000c00 */
[----:B------:R-:W1:Y:S02]  /*11e0*/  LDC R21, c[0x0][0x384] ;  /* 0x0000e100ff157b82 */ /* 0x000e640000000800 */
[----:B------:R-:W-:Y:S01]  /*11f0*/  SHF.R.S32.HI R19, RZ, 0x1f, R18 ;  /* 0x0000001fff137819 */ /* 0x000fe20000011412 */
[----:B---3--:R-:W-:Y:S01]  /*1200*/  IMAD R15, R16, UR5, RZ ;  /* 0x00000005100f7c24 */ /* 0x008fe2000f8e02ff */
[----:B------:R-:W-:-:S03]  /*1210*/  UIMAD.WIDE.U32 UR12, UR5, UR5, URZ ;  /* 0x00000005050c72a5 */ /* 0x000fc6000f8e00ff */
[----:B------:R-:W-:-:S05]  /*1220*/  IMAD R15, R16, UR5, R15 ;  /* 0x00000005100f7c24 */ /* 0x000fca000f8e020f */
[----:B------:R-:W-:Y:S01]  /*1230*/  IADD3 R17, PT, PT, R15, UR13, RZ ;  /* 0x0000000d0f117c10 */ /* 0x000fe2000fffe0ff */
[----:B------:R-:W-:-:S04]  /*1240*/  IMAD.MOV.U32 R15, RZ, RZ, RZ ;  /* 0x000000ffff0f7224 */ /* 0x000fc800078e00ff */
[----:B------:R-:W-:Y:S01]  /*1250*/  IMAD R20, R17, R18, RZ ;  /* 0x0000001211147224 */ /* 0x000fe200078e02ff */
[----:B------:R-:W-:Y:S01]  /*1260*/  IADD3 R17, P0, PT, R10, UR6, RZ ;  /* 0x000000060a117c10 */ /* 0x000fe2000ff1e0ff */
[----:B------:R-:W-:-:S03]  /*1270*/  IMAD.WIDE.U32 R14, R18, UR12, R14 ;  /* 0x0000000c120e7c25 */ /* 0x000fc6000f8e000e */
[----:B------:R-:W-:Y:S01]  /*1280*/  IADD3.X R18, PT, PT, RZ, R22, RZ, P0, !PT ;  /* 0x00000016ff127210 */ /* 0x000fe200007fe4ff */
[----:B------:R-:W-:-:S04]  /*1290*/  IMAD R19, R19, UR12, R20 ;  /* 0x0000000c13137c24 */ /* 0x000fc8000f8e0214 */
[----:B------:R-:W-:Y:S02]  /*12a0*/  IMAD.IADD R15, R15, 0x1, R19 ;  /* 0x000000010f0f7824 */ /* 0x000fe400078e0213 */
[----:B------:R-:W-:Y:S02]  /*12b0*/  IMAD R18, R18, UR5, RZ ;  /* 0x0000000512127c24 */ /* 0x000fe4000f8e02ff */
[----:B------:R-:W-:Y:S01]  /*12c0*/  IMAD.WIDE.U32 R14, R17, UR5, R14 ;  /* 0x00000005110e7c25 */ /* 0x000fe2000f8e000e */
[----:B------:R-:W2:Y:S03]  /*12d0*/  LDCU UR5, c[0x0][0x38c] ;  /* 0x00007180ff0577ac */ /* 0x000ea60008000800 */
[----:B------:R-:W-:Y:S01]  /*12e0*/  IMAD R17, R16, R17, R18 ;  /* 0x0000001110117224 */ /* 0x000fe200078e0212 */
[----:B0-----:R-:W-:-:S04]  /*12f0*/  LEA R18, P0, R14, UR20, 0x3 ;  /* 0x000000140e127c11 */ /* 0x001fc8000f8018ff */
[----:B------:R-:W-:-:S04]  /*1300*/  IADD3 R15, PT, PT, R15, R17, RZ ;  /* 0x000000110f0f7210 */ /* 0x000fc80007ffe0ff */
[----:B------:R-:W-:-:S06]  /*1310*/  LEA.HI.X R19, R14, UR21, R15, 0x3, P0 ;  /* 0x000000150e137c11 */ /* 0x000fcc00080f1c0f */
[----:B------:R-:W3:Y:S01]  /*1320*/  LDG.E.64 R18, desc[UR10][R18.64] ;  /* 0x0000000a12127981 */ /* 0x000ee2000c1e1b00 */
[----:B------:R-:W-:Y:S01]  /*1330*/  SHF.R.S32.HI R14, RZ, 0x1f, R6 ;  /* 0x0000001fff0e7819 */ /* 0x000fe20000011406 */
[----:B------:R-:W-:Y:S01]  /*1340*/  UMOV UR7, URZ ;  /* 0x000000ff00077c82 */ /* 0x000fe20008000000 */
[--C-:B------:R-:W-:Y:S01]  /*1350*/  SHF.R.S32.HI R15, RZ, 0x1f, R4.reuse ;  /* 0x0000001fff0f7819 */ /* 0x100fe20000011404 */
[----:B--2---:R-:W-:Y:S02]  /*1360*/  UIMAD.WIDE.U32 UR6, UR4, UR5, UR6 ;  /* 0x00000005040672a5 */ /* 0x004fe4000f8e0006 */
[----:B------:R-:W-:Y:S02]  /*1370*/  IMAD R17, R14, UR5, RZ ;  /* 0x000000050e117c24 */ /* 0x000fe4000f8e02ff */
[----:B------:R-:W-:Y:S02]  /*1380*/  IMAD.MOV.U32 R14, RZ, RZ, R4 ;  /* 0x000000ffff0e7224 */ /* 0x000fe400078e0004 */
[----:B------:R-:W-:-:S02]  /*1390*/  IMAD R25, R6, UR8, R17 ;  /* 0x0000000806197c24 */ /* 0x000fc4000f8e0211 */
[----:B------:R-:W-:Y:S01]  /*13a0*/  IMAD.WIDE.U32 R16, R6, UR5, R14 ;  /* 0x0000000506107c25 */ /* 0x000fe2000f8e000e */
[----:B------:R-:W-:Y:S01]  /*13b0*/  UIMAD UR5, UR4, UR8, UR7 ;  /* 0x00000008040572a4 */ /* 0x000fe2000f8e0207 */
[----:B------:R-:W-:-:S03]  /*13c0*/  SHF.R.S32.HI R15, RZ, 0x1f, R0 ;  /* 0x0000001fff0f7819 */ /* 0x000fc60000011400 */
[----:B------:R-:W-:Y:S02]  /*13d0*/  IADD3 R17, PT, PT, R17, R25, RZ ;  /* 0x0000001911117210 */ /* 0x000fe40007ffe0ff */
        /* <DEDUP_REMOVED lines=8> */
.L_x_4:
[----:B------:R-:W-:-:S04]  /*1460*/  UIADD3 UR4, UPT, UPT, UR4, 0x1, URZ ;  /* 0x0000000104047890 */ /* 0x000fc8000fffe0ff */
[----:B------:R-:W-:-:S09]  /*1470*/  UISETP.NE.AND UP0, UPT, UR4, UR16, UPT ;  /* 0x000000100400728c */ /* 0x000fd2000bf05270 */
[----:B------:R-:W-:Y:S05]  /*1480*/  BRA.U UP0, `(.L_x_7) ;  /* 0xffffffed00bc7547 */ /* 0x000fea000b83ffff */
[----:B------:R-:W4:Y:S01]  /*1490*/  LDCU UR4, c[0x0][0x364] ;  /* 0x00006c80ff0477ac */ /* 0x000f220008000800 */
[----:B------:R-:W4:Y:S01]  /*14a0*/  LDC R11, c[0x0][0x374] ;  /* 0x0000dd00ff0b7b82 */ /* 0x000f220000000800 */
[----:B------:R-:W5:Y:S02]  /*14b0*/  LDCU UR5, c[0x0][0x384] ;  /* 0x00007080ff0577ac */ /* 0x000f640008000800 */
[----:B-----5:R-:W-:Y:S01]  /*14c0*/  MOV R13, UR5 ;  /* 0x00000005000d7c02 */ /* 0x020fe20008000f00 */
[----:B----4-:R-:W-:-:S05]  /*14d0*/  IMAD R4, R11, UR4, R4 ;  /* 0x000000040b047c24 */ /* 0x010fca000f8e0204 */
[----:B------:R-:W-:-:S13]  /*14e0*/  ISETP.GE.AND P0, PT, R4, R13, PT ;  /* 0x0000000d0400720c */ /* 0x000fda0003f06270 */
[----:B------:R-:W-:Y:S05]  /*14f0*/  @!P0 BRA `(.L_x_8) ;  /* 0xffffffec00408947 */ /* 0x000fea000383ffff */
.L_x_1:
[----:B------:R-:W-:Y:S05]  /*1500*/  BSYNC.RECONVERGENT B0 ;  /* 0x0000000000007941 */ /* 0x000fea0003800200 */
.L_x_0:
[----:B------:R-:W4:Y:S01]  /*1510*/  LDCU UR4, c[0x0][0x360] ;  /* 0x00006c00ff0477ac */ /* 0x000f220008000800 */
[----:B------:R-:W4:Y:S02]  /*1520*/  LDC R11, c[0x0][0x370] ;  /* 0x0000dc00ff0b7b82 */ /* 0x000f240000000800 */
[----:B----4-:R-:W-:-:S05]  /*1530*/  IMAD R6, R11, UR4, R6 ;  /* 0x000000040b067c24 */ /* 0x010fca000f8e0206 */
[----:B------:R-:W-:-:S13]  /*1540*/  ISETP.GE.AND P0, PT, R6, R13, PT ;  /* 0x0000000d0600720c */ /* 0x000fda0003f06270 */
[----:B------:R-:W-:Y:S05]  /*1550*/  @!P0 BRA `(.L_x_9) ;  /* 0xffffffec00148947 */ /* 0x000fea000383ffff */
[----:B------:R-:W-:Y:S05]  /*1560*/  EXIT ;  /* 0x000000000000794d */ /* 0x000fea0003800000 */
.L_x_10:
[----:B------:R-:W-:-:S00]  /*1570*/  BRA `(.L_x_10) ;  /* 0xfffffffc00fc7947 */ /* 0x000fc0000383ffff */
[----:B------:R-:W-:-:S00]  /*1580*/  NOP ;  /* 0x0000000000007918 */ /* 0x000fc00000000000 */
[----:B------:R-:W-:-:S00]  /*1590*/  NOP ;  /* 0x0000000000007918 */ /* 0x000fc00000000000 */
[----:B------:R-:W-:-:S00]  /*15a0*/  NOP ;  /* 0x0000000000007918 */ /* 0x000fc00000000000 */
[----:B------:R-:W-:-:S00]  /*15b0*/  NOP ;  /* 0x0000000000007918 */ /* 0x000fc00000000000 */
[----:B------:R-:W-:-:S00]  /*15c0*/  NOP ;  /* 0x0000000000007918 */ /* 0x000fc00000000000 */
[----:B------:R-:W-:-:S00]  /*15d0*/  NOP ;  /* 0x0000000000007918 */ /* 0x000fc00000000000 */
[----:B------:R-:W-:-:S00]  /*15e0*/  NOP ;  /* 0x0000000000007918 */ /* 0x000fc00000000000 */
[----:B------:R-:W-:-:S00]  /*15f0*/  NOP ;  /* 0x0000000000007918 */ /* 0x000fc00000000000 */
.L_x_11:


//--------------------- .nv.shared.reserved.0     --------------------------
	.section	.nv.shared.reserved.0,"aw",@nobits
	.weak		__nv_reservedSMEM_offset_0_alias
	.size		__nv_reservedSMEM_offset_0_alias, 0, 64
	.other		__nv_reservedSMEM_offset_0_alias,@"STO_CUDA_RESERVED_SHARED STV_DEFAULT"
__nv_reservedSMEM_offset_0_alias:
	.zero		0
	.zero		64


//--------------------- .nv.constant0._Z21ph_dRPA_B_sing_kerneliiiiPdS_ --------------------------
	.section	.nv.constant0._Z21ph_dRPA_B_sing_kerneliiiiPdS_,"a",@progbits
	.sectionflags	@""
	.align	4
.nv.constant0._Z21ph_dRPA_B_sing_kerneliiiiPdS_:
	.zero		928


//--------------------- SYMBOLS --------------------------

	.type		.nv.reservedSmem.offset0,@object
	.size		.nv.reservedSmem.offset0,0x4
